//
// Generated by NVIDIA NVVM Compiler
//
// Compiler Build ID: CL-36424714
// Cuda compilation tools, release 13.0, V13.0.88
// Based on NVVM 20.0.0
//

.version 9.0
.target sm_100
.address_size 64

	// .globl	_Z17parallelReductionPiiiiiS_

.visible .entry _Z17parallelReductionPiiiiiS_(
	.param .u64 .ptr .align 1 _Z17parallelReductionPiiiiiS__param_0,
	.param .u32 _Z17parallelReductionPiiiiiS__param_1,
	.param .u32 _Z17parallelReductionPiiiiiS__param_2,
	.param .u32 _Z17parallelReductionPiiiiiS__param_3,
	.param .u32 _Z17parallelReductionPiiiiiS__param_4,
	.param .u64 .ptr .align 1 _Z17parallelReductionPiiiiiS__param_5
)
{
	.reg .pred 	%p<7>;
	.reg .b32 	%r<60>;
	.reg .b64 	%rd<15>;

	ld.param.u64 	%rd3, [_Z17parallelReductionPiiiiiS__param_0];
	ld.param.u32 	%r24, [_Z17parallelReductionPiiiiiS__param_1];
	ld.param.u32 	%r25, [_Z17parallelReductionPiiiiiS__param_3];
	ld.param.u32 	%r26, [_Z17parallelReductionPiiiiiS__param_4];
	ld.param.u64 	%rd2, [_Z17parallelReductionPiiiiiS__param_5];
	cvta.to.global.u64 	%rd1, %rd3;
	mov.u32 	%r28, %ctaid.x;
	mov.u32 	%r29, %ntid.x;
	mov.u32 	%r30, %tid.x;
	mad.lo.s32 	%r1, %r28, %r29, %r30;
	setp.ge.s32 	%p1, %r1, %r24;
	mov.b32 	%r59, 0;
	@%p1 bra 	$L__BB0_7;
	mul.lo.s32 	%r2, %r26, %r25;
	add.s32 	%r33, %r1, %r2;
	max.s32 	%r34, %r24, %r33;
	setp.lt.s32 	%p2, %r33, %r24;
	selp.u32 	%r35, 1, 0, %p2;
	add.s32 	%r36, %r33, %r35;
	sub.s32 	%r37, %r34, %r36;
	div.u32 	%r38, %r37, %r2;
	add.s32 	%r39, %r38, %r35;
	add.s32 	%r3, %r39, 1;
	and.b32  	%r4, %r3, 3;
	setp.lt.u32 	%p3, %r39, 3;
	mov.b32 	%r59, 0;
	mov.u32 	%r54, %r1;
	@%p3 bra 	$L__BB0_4;
	and.b32  	%r41, %r3, -4;
	shl.b32 	%r5, %r2, 2;
	neg.s32 	%r50, %r41;
	mov.b32 	%r59, 0;
	mul.wide.s32 	%rd6, %r2, 4;
	mov.u32 	%r54, %r1;
$L__BB0_3:
	mul.wide.s32 	%rd4, %r54, 4;
	add.s64 	%rd5, %rd1, %rd4;
	ld.global.u32 	%r42, [%rd5];
	add.s32 	%r43, %r42, %r59;
	add.s64 	%rd7, %rd5, %rd6;
	ld.global.u32 	%r44, [%rd7];
	add.s32 	%r45, %r44, %r43;
	add.s64 	%rd8, %rd7, %rd6;
	ld.global.u32 	%r46, [%rd8];
	add.s32 	%r47, %r46, %r45;
	add.s64 	%rd9, %rd8, %rd6;
	ld.global.u32 	%r48, [%rd9];
	add.s32 	%r59, %r48, %r47;
	add.s32 	%r54, %r54, %r5;
	add.s32 	%r50, %r50, 4;
	setp.ne.s32 	%p4, %r50, 0;
	@%p4 bra 	$L__BB0_3;
$L__BB0_4:
	setp.eq.s32 	%p5, %r4, 0;
	@%p5 bra 	$L__BB0_7;
	neg.s32 	%r56, %r4;
$L__BB0_6:
	.pragma "nounroll";
	mul.wide.s32 	%rd10, %r54, 4;
	add.s64 	%rd11, %rd1, %rd10;
	ld.global.u32 	%r49, [%rd11];
	add.s32 	%r59, %r49, %r59;
	add.s32 	%r54, %r54, %r2;
	add.s32 	%r56, %r56, 1;
	setp.ne.s32 	%p6, %r56, 0;
	@%p6 bra 	$L__BB0_6;
$L__BB0_7:
	cvta.to.global.u64 	%rd12, %rd2;
	mul.wide.s32 	%rd13, %r1, 4;
	add.s64 	%rd14, %rd12, %rd13;
	st.global.u32 	[%rd14], %r59;
	ret;

}


// ===== COMPILED SASS (sm_100) =====

	.target	sm_100

	.elftype	@"ET_EXEC"


//--------------------- .note.nv.tkinfo           --------------------------
	.section	.note.nv.tkinfo,"",@"SHT_NOTE"
	.sectionflags	@"SHF_NOTE_NV_TKINFO"
	.tkinfo
        /*0018*/ 	.word	0x00000002
        /*0030*/ 	.string	""
        /*0030*/ 	.string	"ptxas"
        /*0030*/ 	.string	"Cuda compilation tools, release 13.0, V13.0.88"
        /*0030*/ 	.string	"Build cuda_13.0.r13.0/compiler.36424714_0"
        /*0030*/ 	.string	"-arch sm_100 -m 64 "



//--------------------- .note.nv.cuinfo           --------------------------
	.section	.note.nv.cuinfo,"",@"SHT_NOTE"
	.sectionflags	@"SHF_NOTE_NV_CUINFO"
        /*0018*/ 	.short	0x0002
        /*001a*/ 	.short	0x0064
        /*001c*/ 	.short	0x0082
	.zero		2


//--------------------- .nv.info                  --------------------------
	.section	.nv.info,"",@"SHT_CUDA_INFO"
	.align	4


	//----- nvinfo : EIATTR_REGCOUNT
	.align		4
        /*0000*/ 	.byte	0x04, 0x2f
        /*0002*/ 	.short	(.L_1 - .L_0)
	.align		4
.L_0:
        /*0004*/ 	.word	index@(_Z17parallelReductionPiiiiiS_)
        /*0008*/ 	.word	0x00000020


	//----- nvinfo : EIATTR_FRAME_SIZE
	.align		4
.L_1:
        /*000c*/ 	.byte	0x04, 0x11
        /*000e*/ 	.short	(.L_3 - .L_2)
	.align		4
.L_2:
        /*0010*/ 	.word	index@(_Z17parallelReductionPiiiiiS_)
        /*0014*/ 	.word	0x00000000


	//----- nvinfo : EIATTR_MIN_STACK_SIZE
	.align		4
.L_3:
        /*0018*/ 	.byte	0x04, 0x12
        /*001a*/ 	.short	(.L_5 - .L_4)
	.align		4
.L_4:
        /*001c*/ 	.word	index@(_Z17parallelReductionPiiiiiS_)
        /*0020*/ 	.word	0x00000000
.L_5:


//--------------------- .nv.compat                --------------------------
	.section	.nv.compat,"",@"SHT_CUDA_COMPAT_INFO"
	.align	4
        /*0000*/ 	.byte	0x02, 0x09, 0x00, 0x00, 0x02, 0x02, 0x01, 0x00, 0x02, 0x05, 0x05, 0x00, 0x03, 0x07, 0x01, 0x01
        /*0010*/ 	.byte	0x02, 0x03, 0x00, 0x00, 0x02, 0x06, 0x01, 0x00, 0x04, 0x0b, 0x08, 0x00, 0x09, 0x00, 0x00, 0x00
        /*0020*/ 	.byte	0x00, 0x00, 0x00, 0x00


//--------------------- .nv.info._Z17parallelReductionPiiiiiS_ --------------------------
	.section	.nv.info._Z17parallelReductionPiiiiiS_,"",@"SHT_CUDA_INFO"
	.sectionflags	@""
	.align	4


	//----- nvinfo : EIATTR_CUDA_API_VERSION
	.align		4
        /*0000*/ 	.byte	0x04, 0x37
        /*0002*/ 	.short	(.L_7 - .L_6)
.L_6:
        /*0004*/ 	.word	0x00000082


	//----- nvinfo : EIATTR_KPARAM_INFO
	.align		4
.L_7:
        /*0008*/ 	.byte	0x04, 0x17
        /*000a*/ 	.short	(.L_9 - .L_8)
.L_8:
        /*000c*/ 	.word	0x00000000
        /*0010*/ 	.short	0x0005
        /*0012*/ 	.short	0x0018
        /*0014*/ 	.byte	0x00, 0xf5, 0x21, 0x00


	//----- nvinfo : EIATTR_KPARAM_INFO
	.align		4
.L_9:
        /*0018*/ 	.byte	0x04, 0x17
        /*001a*/ 	.short	(.L_11 - .L_10)
.L_10:
        /*001c*/ 	.word	0x00000000
        /*0020*/ 	.short	0x0004
        /*0022*/ 	.short	0x0014
        /*0024*/ 	.byte	0x00, 0xf0, 0x11, 0x00


	//----- nvinfo : EIATTR_KPARAM_INFO
	.align		4
.L_11:
        /*0028*/ 	.byte	0x04, 0x17
        /*002a*/ 	.short	(.L_13 - .L_12)
.L_12:
        /*002c*/ 	.word	0x00000000
        /*0030*/ 	.short	0x0003
        /*0032*/ 	.short	0x0010
        /*0034*/ 	.byte	0x00, 0xf0, 0x11, 0x00


	//----- nvinfo : EIATTR_KPARAM_INFO
	.align		4
.L_13:
        /*0038*/ 	.byte	0x04, 0x17
        /*003a*/ 	.short	(.L_15 - .L_14)
.L_14:
        /*003c*/ 	.word	0x00000000
        /*0040*/ 	.short	0x0002
        /*0042*/ 	.short	0x000c
        /*0044*/ 	.byte	0x00, 0xf0, 0x11, 0x00


	//----- nvinfo : EIATTR_KPARAM_INFO
	.align		4
.L_15:
        /*0048*/ 	.byte	0x04, 0x17
        /*004a*/ 	.short	(.L_17 - .L_16)
.L_16:
        /*004c*/ 	.word	0x00000000
        /*0050*/ 	.short	0x0001
        /*0052*/ 	.short	0x0008
        /*0054*/ 	.byte	0x00, 0xf0, 0x11, 0x00


	//----- nvinfo : EIATTR_KPARAM_INFO
	.align		4
.L_17:
        /*0058*/ 	.byte	0x04, 0x17
        /*005a*/ 	.short	(.L_19 - .L_18)
.L_18:
        /*005c*/ 	.word	0x00000000
        /*0060*/ 	.short	0x0000
        /*0062*/ 	.short	0x0000
        /*0064*/ 	.byte	0x00, 0xf5, 0x21, 0x00


	//----- nvinfo : EIATTR_SPARSE_MMA_MASK
	.align		4
.L_19:
        /*0068*/ 	.byte	0x03, 0x50
        /*006a*/ 	.short	0x0000


	//----- nvinfo : EIATTR_MAXREG_COUNT
	.align		4
        /*006c*/ 	.byte	0x03, 0x1b
        /*006e*/ 	.short	0x00ff


	//----- nvinfo : EIATTR_MERCURY_ISA_VERSION
	.align		4
        /*0070*/ 	.byte	0x03, 0x5f
        /*0072*/ 	.short	0x0101


	//----- nvinfo : EIATTR_VRC_CTA_INIT_COUNT
	.align		4
        /*0074*/ 	.byte	0x02, 0x4a
	.zero		1
	.zero		1


	//----- nvinfo : EIATTR_EXIT_INSTR_OFFSETS
	.align		4
        /*0078*/ 	.byte	0x04, 0x1c
        /*007a*/ 	.short	(.L_21 - .L_20)


	//   ....[0]....
.L_20:
        /*007c*/ 	.word	0x00000ac0


	//----- nvinfo : EIATTR_CRS_STACK_SIZE
	.align		4
.L_21:
        /*0080*/ 	.byte	0x04, 0x1e
        /*0082*/ 	.short	(.L_23 - .L_22)
.L_22:
        /*0084*/ 	.word	0x00000000


	//----- nvinfo : EIATTR_CBANK_PARAM_SIZE
	.align		4
.L_23:
        /*0088*/ 	.byte	0x03, 0x19
        /*008a*/ 	.short	0x0020


	//----- nvinfo : EIATTR_PARAM_CBANK
	.align		4
        /*008c*/ 	.byte	0x04, 0x0a
        /*008e*/ 	.short	(.L_25 - .L_24)
	.align		4
.L_24:
        /*0090*/ 	.word	index@(.nv.constant0._Z17parallelReductionPiiiiiS_)
        /*0094*/ 	.short	0x0380
        /*0096*/ 	.short	0x0020


	//----- nvinfo : EIATTR_SW_WAR
	.align		4
.L_25:
        /*0098*/ 	.byte	0x04, 0x36
        /*009a*/ 	.short	(.L_27 - .L_26)
.L_26:
        /*009c*/ 	.word	0x00000008
.L_27:


//--------------------- .nv.callgraph             --------------------------
	.section	.nv.callgraph,"",@"SHT_CUDA_CALLGRAPH"
	.align	4
	.sectionentsize	8
	.align		4
        /*0000*/ 	.word	0x00000000
	.align		4
        /*0004*/ 	.word	0xffffffff
	.align		4
        /*0008*/ 	.word	0x00000000
	.align		4
        /*000c*/ 	.word	0xfffffffe
	.align		4
        /*0010*/ 	.word	0x00000000
	.align		4
        /*0014*/ 	.word	0xfffffffd
	.align		4
        /*0018*/ 	.word	0x00000000
	.align		4
        /*001c*/ 	.word	0xfffffffc


//--------------------- .text._Z17parallelReductionPiiiiiS_ --------------------------
	.section	.text._Z17parallelReductionPiiiiiS_,"ax",@progbits
	.align	128
        .global         _Z17parallelReductionPiiiiiS_
        .type           _Z17parallelReductionPiiiiiS_,@function
        .size           _Z17parallelReductionPiiiiiS_,(.L_x_13 - _Z17parallelReductionPiiiiiS_)
        .other          _Z17parallelReductionPiiiiiS_,@"STO_CUDA_ENTRY STV_DEFAULT"
_Z17parallelReductionPiiiiiS_:
.text._Z17parallelReductionPiiiiiS_:
[----:B------:R-:W-:Y:S01]  /*0000*/  LDC R1, c[0x0][0x37c] ;  /* 0x0000df00ff017b82 */ /* 0x000fe20000000800 */
[----:B------:R-:W0:Y:S07]  /*0010*/  S2R R3, SR_TID.X ;  /* 0x0000000000037919 */ /* 0x000e2e0000002100 */
[----:B------:R-:W0:Y:S01]  /*0020*/  S2UR UR6, SR_CTAID.X ;  /* 0x00000000000679c3 */ /* 0x000e220000002500 */
[----:B------:R-:W1:Y:S01]  /*0030*/  LDCU UR7, c[0x0][0x388] ;  /* 0x00007100ff0777ac */ /* 0x000e620008000800 */
[----:B------:R-:W-:Y:S01]  /*0040*/  BSSY.RECONVERGENT B2, `(.L_x_0) ;  /* 0x00000a3000027945 */ /* 0x000fe20003800200 */
[----:B------:R-:W-:Y:S01]  /*0050*/  IMAD.MOV.U32 R6, RZ, RZ, RZ ;  /* 0x000000ffff067224 */ /* 0x000fe200078e00ff */
[----:B------:R-:W2:Y:S04]  /*0060*/  LDCU.64 UR4, c[0x0][0x358] ;  /* 0x00006b00ff0477ac */ /* 0x000ea80008000a00 */
[----:B------:R-:W0:Y:S02]  /*0070*/  LDC R0, c[0x0][0x360] ;  /* 0x0000d800ff007b82 */ /* 0x000e240000000800 */
[----:B0-----:R-:W-:-:S05]  /*0080*/  IMAD R0, R0, UR6, R3 ;  /* 0x0000000600007c24 */ /* 0x001fca000f8e0203 */
[----:B-1----:R-:W-:-:S13]  /*0090*/  ISETP.GE.AND P0, PT, R0, UR7, PT ;  /* 0x0000000700007c0c */ /* 0x002fda000bf06270 */
[----:B--2---:R-:W-:Y:S05]  /*00a0*/  @P0 BRA `(.L_x_1) ;  /* 0x0000000800700947 */ /* 0x004fea0003800000 */
[----:B------:R-:W0:Y:S01]  /*00b0*/  LDC.64 R2, c[0x0][0x390] ;  /* 0x0000e400ff027b82 */ /* 0x000e220000000a00 */
[----:B------:R-:W-:Y:S01]  /*00c0*/  BSSY.RECONVERGENT B1, `(.L_x_2) ;  /* 0x000008f000017945 */ /* 0x000fe20003800200 */
[----:B0-----:R-:W-:-:S04]  /*00d0*/  IMAD R3, R3, R2, RZ ;  /* 0x0000000203037224 */ /* 0x001fc800078e02ff */
[----:B------:R-:W0:Y:S01]  /*00e0*/  I2F.U32.RP R8, R3 ;  /* 0x0000000300087306 */ /* 0x000e220000209000 */
[----:B------:R-:W-:Y:S01]  /*00f0*/  IMAD.IADD R2, R0, 0x1, R3 ;  /* 0x0000000100027824 */ /* 0x000fe200078e0203 */
[----:B------:R-:W-:Y:S02]  /*0100*/  IADD3 R9, PT, PT, RZ, -R3, RZ ;  /* 0x80000003ff097210 */ /* 0x000fe40007ffe0ff */
[----:B------:R-:W-:Y:S02]  /*0110*/  ISETP.NE.U32.AND P2, PT, R3, RZ, PT ;  /* 0x000000ff0300720c */ /* 0x000fe40003f45070 */
[C---:B------:R-:W-:Y:S02]  /*0120*/  ISETP.GE.AND P0, PT, R2.reuse, UR7, PT ;  /* 0x0000000702007c0c */ /* 0x040fe4000bf06270 */
[----:B------:R-:W-:Y:S02]  /*0130*/  VIMNMX R7, PT, PT, R2, UR7, !PT ;  /* 0x0000000702077c48 */ /* 0x000fe4000ffe0100 */
[----:B------:R-:W-:-:S04]  /*0140*/  SEL R6, RZ, 0x1, P0 ;  /* 0x00000001ff067807 */ /* 0x000fc80000000000 */
[----:B------:R-:W-:Y:S01]  /*0150*/  IADD3 R2, PT, PT, R7, -R2, -R6 ;  /* 0x8000000207027210 */ /* 0x000fe20007ffe806 */
[----:B0-----:R-:W0:Y:S02]  /*0160*/  MUFU.RCP R8, R8 ;  /* 0x0000000800087308 */ /* 0x001e240000001000 */
[----:B0-----:R-:W-:-:S06]  /*0170*/  VIADD R4, R8, 0xffffffe ;  /* 0x0ffffffe08047836 */ /* 0x001fcc0000000000 */
[----:B------:R0:W1:Y:S02]  /*0180*/  F2I.FTZ.U32.TRUNC.NTZ R5, R4 ;  /* 0x0000000400057305 */ /* 0x000064000021f000 */
[----:B0-----:R-:W-:Y:S02]  /*0190*/  HFMA2 R4, -RZ, RZ, 0, 0 ;  /* 0x00000000ff047431 */ /* 0x001fe400000001ff */
[----:B-1----:R-:W-:-:S04]  /*01a0*/  IMAD R9, R9, R5, RZ ;  /* 0x0000000509097224 */ /* 0x002fc800078e02ff */
[----:B------:R-:W-:-:S06]  /*01b0*/  IMAD.HI.U32 R5, R5, R9, R4 ;  /* 0x0000000905057227 */ /* 0x000fcc00078e0004 */
[----:B------:R-:W-:-:S04]  /*01c0*/  IMAD.HI.U32 R5, R5, R2, RZ ;  /* 0x0000000205057227 */ /* 0x000fc800078e00ff */
[----:B------:R-:W-:-:S04]  /*01d0*/  IMAD.MOV R4, RZ, RZ, -R5 ;  /* 0x000000ffff047224 */ /* 0x000fc800078e0a05 */
[----:B------:R-:W-:Y:S01]  /*01e0*/  IMAD R2, R3, R4, R2 ;  /* 0x0000000403027224 */ /* 0x000fe200078e0202 */
[----:B------:R-:W-:-:S04]  /*01f0*/  MOV R4, R0 ;  /* 0x0000000000047202 */ /* 0x000fc80000000f00 */
[----:B------:R-:W-:-:S13]  /*0200*/  ISETP.GE.U32.AND P0, PT, R2, R3, PT ;  /* 0x000000030200720c */ /* 0x000fda0003f06070 */
[----:B------:R-:W-:Y:S01]  /*0210*/  @P0 IADD3 R2, PT, PT, -R3, R2, RZ ;  /* 0x0000000203020210 */ /* 0x000fe20007ffe1ff */
[----:B------:R-:W-:-:S03]  /*0220*/  @P0 VIADD R5, R5, 0x1 ;  /* 0x0000000105050836 */ /* 0x000fc60000000000 */
[----:B------:R-:W-:-:S13]  /*0230*/  ISETP.GE.U32.AND P1, PT, R2, R3, PT ;  /* 0x000000030200720c */ /* 0x000fda0003f26070 */
[----:B------:R-:W-:Y:S02]  /*0240*/  @P1 IADD3 R5, PT, PT, R5, 0x1, RZ ;  /* 0x0000000105051810 */ /* 0x000fe40007ffe0ff */
[----:B------:R-:W-:-:S05]  /*0250*/  @!P2 LOP3.LUT R5, RZ, R3, RZ, 0x33, !PT ;  /* 0x00000003ff05a212 */ /* 0x000fca00078e33ff */
[----:B------:R-:W-:Y:S02]  /*0260*/  IMAD.IADD R5, R6, 0x1, R5 ;  /* 0x0000000106057824 */ /* 0x000fe400078e0205 */
[----:B------:R-:W-:-:S03]  /*0270*/  IMAD.MOV.U32 R6, RZ, RZ, RZ ;  /* 0x000000ffff067224 */ /* 0x000fc600078e00ff */
[C---:B------:R-:W-:Y:S02]  /*0280*/  ISETP.GE.U32.AND P0, PT, R5.reuse, 0x3, PT ;  /* 0x000000030500780c */ /* 0x040fe40003f06070 */
[----:B------:R-:W-:-:S04]  /*0290*/  IADD3 R2, PT, PT, R5, 0x1, RZ ;  /* 0x0000000105027810 */ /* 0x000fc80007ffe0ff */
[----:B------:R-:W-:-:S07]  /*02a0*/  LOP3.LUT R5, R2, 0x3, RZ, 0xc0, !PT ;  /* 0x0000000302057812 */ /* 0x000fce00078ec0ff */
[----:B------:R-:W-:Y:S05]  /*02b0*/  @!P0 BRA `(.L_x_3) ;  /* 0x0000000400bc8947 */ /* 0x000fea0003800000 */
[----:B------:R-:W-:Y:S01]  /*02c0*/  LOP3.LUT R2, R2, 0xfffffffc, RZ, 0xc0, !PT ;  /* 0xfffffffc02027812 */ /* 0x000fe200078ec0ff */
[----:B------:R-:W-:Y:S01]  /*02d0*/  BSSY.RELIABLE B0, `(.L_x_4) ;  /* 0x000005e000007945 */ /* 0x000fe20003800100 */
[----:B------:R-:W-:Y:S01]  /*02e0*/  MOV R6, RZ ;  /* 0x000000ff00067202 */ /* 0x000fe20000000f00 */
[----:B------:R-:W-:Y:S02]  /*02f0*/  IMAD.MOV.U32 R4, RZ, RZ, R0 ;  /* 0x000000ffff047224 */ /* 0x000fe400078e0000 */
[----:B------:R-:W-:-:S05]  /*0300*/  IMAD.MOV R2, RZ, RZ, -R2 ;  /* 0x000000ffff027224 */ /* 0x000fca00078e0a02 */
[----:B------:R-:W-:-:S13]  /*0310*/  ISETP.GE.AND P0, PT, R2, RZ, PT ;  /* 0x000000ff0200720c */ /* 0x000fda0003f06270 */
[----:B------:R-:W-:Y:S05]  /*0320*/  @P0 BRA `(.L_x_5) ;  /* 0x0000000400600947 */ /* 0x000fea0003800000 */
[----:B------:R-:W-:Y:S01]  /*0330*/  IADD3 R7, PT, PT, -R2, RZ, RZ ;  /* 0x000000ff02077210 */ /* 0x000fe20007ffe1ff */
[----:B------:R-:W-:Y:S01]  /*0340*/  BSSY.RECONVERGENT B3, `(.L_x_6) ;  /* 0x0000035000037945 */ /* 0x000fe20003800200 */
[----:B------:R-:W-:Y:S02]  /*0350*/  PLOP3.LUT P0, PT, PT, PT, PT, 0x80, 0x8 ;  /* 0x000000000008781c */ /* 0x000fe40003f0f070 */
[----:B------:R-:W-:-:S13]  /*0360*/  ISETP.GT.AND P1, PT, R7, 0xc, PT ;  /* 0x0000000c0700780c */ /* 0x000fda0003f24270 */
[----:B------:R-:W-:Y:S05]  /*0370*/  @!P1 BRA `(.L_x_7) ;  /* 0x0000000000c49947 */ /* 0x000fea0003800000 */
[----:B------:R-:W-:-:S13]  /*0380*/  PLOP3.LUT P0, PT, PT, PT, PT, 0x8, 0x80 ;  /* 0x000000000080781c */ /* 0x000fda0003f0e170 */
.L_x_8:
[----:B------:R-:W0:Y:S02]  /*0390*/  LDC.64 R18, c[0x0][0x380] ;  /* 0x0000e000ff127b82 */ /* 0x000e240000000a00 */
[----:B0-----:R-:W-:-:S04]  /*03a0*/  IMAD.WIDE R24, R4, 0x4, R18 ;  /* 0x0000000404187825 */ /* 0x001fc800078e0212 */
[C---:B------:R-:W-:Y:S01]  /*03b0*/  IMAD R4, R3.reuse, 0x4, R4 ;  /* 0x0000000403047824 */ /* 0x040fe200078e0204 */
[----:B------:R-:W2:Y:S01]  /*03c0*/  LDG.E R7, desc[UR4][R24.64] ;  /* 0x0000000418077981 */ /* 0x000ea2000c1e1900 */
[----:B------:R-:W-:-:S04]  /*03d0*/  IMAD.WIDE R28, R3, 0x4, R24 ;  /* 0x00000004031c7825 */ /* 0x000fc800078e0218 */
[----:B------:R-:W-:Y:S01]  /*03e0*/  IMAD.WIDE R8, R4, 0x4, R18 ;  /* 0x0000000404087825 */ /* 0x000fe200078e0212 */
[C---:B------:R-:W-:Y:S01]  /*03f0*/  LEA R4, R3.reuse, R4, 0x2 ;  /* 0x0000000403047211 */ /* 0x040fe200078e10ff */
[----:B------:R-:W2:Y:S02]  /*0400*/  LDG.E R22, desc[UR4][R28.64] ;  /* 0x000000041c167981 */ /* 0x000ea4000c1e1900 */
[----:B------:R-:W-:-:S04]  /*0410*/  IMAD.WIDE R16, R3, 0x4, R28 ;  /* 0x0000000403107825 */ /* 0x000fc800078e021c */
[----:B------:R-:W-:Y:S01]  /*0420*/  IMAD.WIDE R14, R3, 0x4, R8 ;  /* 0x00000004030e7825 */ /* 0x000fe200078e0208 */
[----:B------:R0:W3:Y:S03]  /*0430*/  LDG.E R23, desc[UR4][R16.64] ;  /* 0x0000000410177981 */ /* 0x0000e6000c1e1900 */
[----:B------:R-:W-:-:S04]  /*0440*/  IMAD.WIDE R10, R4, 0x4, R18 ;  /* 0x00000004040a7825 */ /* 0x000fc800078e0212 */
[----:B------:R-:W-:-:S04]  /*0450*/  IMAD.WIDE R26, R3, 0x4, R16 ;  /* 0x00000004031a7825 */ /* 0x000fc800078e0210 */
[C---:B------:R-:W-:Y:S02]  /*0460*/  IMAD R4, R3.reuse, 0x4, R4 ;  /* 0x0000000403047824 */ /* 0x040fe400078e0204 */
[C---:B------:R-:W-:Y:S01]  /*0470*/  IMAD.WIDE R12, R3.reuse, 0x4, R14 ;  /* 0x00000004030c7825 */ /* 0x040fe200078e020e */
[----:B------:R-:W3:Y:S03]  /*0480*/  LDG.E R26, desc[UR4][R26.64] ;  /* 0x000000041a1a7981 */ /* 0x000ee6000c1e1900 */
[C---:B0-----:R-:W-:Y:S01]  /*0490*/  IMAD.WIDE R16, R3.reuse, 0x4, R10 ;  /* 0x0000000403107825 */ /* 0x041fe200078e020a */
[----:B------:R-:W4:Y:S03]  /*04a0*/  LDG.E R14, desc[UR4][R14.64] ;  /* 0x000000040e0e7981 */ /* 0x000f26000c1e1900 */
[----:B------:R-:W-:Y:S01]  /*04b0*/  IMAD.WIDE R18, R4, 0x4, R18 ;  /* 0x0000000404127825 */ /* 0x000fe200078e0212 */
[----:B------:R0:W4:Y:S03]  /*04c0*/  LDG.E R27, desc[UR4][R8.64] ;  /* 0x00000004081b7981 */ /* 0x000126000c1e1900 */
[----:B------:R-:W-:-:S02]  /*04d0*/  IMAD.WIDE R20, R3, 0x4, R12 ;  /* 0x0000000403147825 */ /* 0x000fc400078e020c */
[----:B------:R-:W5:Y:S02]  /*04e0*/  LDG.E R12, desc[UR4][R12.64] ;  /* 0x000000040c0c7981 */ /* 0x000f64000c1e1900 */
[C---:B------:R-:W-:Y:S02]  /*04f0*/  IMAD.WIDE R24, R3.reuse, 0x4, R16 ;  /* 0x0000000403187825 */ /* 0x040fe400078e0210 */
[----:B------:R-:W5:Y:S02]  /*0500*/  LDG.E R21, desc[UR4][R20.64] ;  /* 0x0000000414157981 */ /* 0x000f64000c1e1900 */
[C---:B------:R-:W-:Y:S02]  /*0510*/  IMAD.WIDE R28, R3.reuse, 0x4, R18 ;  /* 0x00000004031c7825 */ /* 0x040fe400078e0212 */
[----:B------:R-:W5:Y:S02]  /*0520*/  LDG.E R16, desc[UR4][R16.64] ;  /* 0x0000000410107981 */ /* 0x000f64000c1e1900 */
[----:B0-----:R-:W-:-:S02]  /*0530*/  IMAD.WIDE R8, R3, 0x4, R24 ;  /* 0x0000000403087825 */ /* 0x001fc400078e0218 */
[----:B------:R0:W5:Y:S04]  /*0540*/  LDG.E R13, desc[UR4][R10.64] ;  /* 0x000000040a0d7981 */ /* 0x000168000c1e1900 */
[----:B------:R-:W5:Y:S04]  /*0550*/  LDG.E R24, desc[UR4][R24.64] ;  /* 0x0000000418187981 */ /* 0x000f68000c1e1900 */
[----:B------:R1:W5:Y:S01]  /*0560*/  LDG.E R15, desc[UR4][R8.64] ;  /* 0x00000004080f7981 */ /* 0x000362000c1e1900 */
[----:B0-----:R-:W-:-:S03]  /*0570*/  IMAD.WIDE R10, R3, 0x4, R28 ;  /* 0x00000004030a7825 */ /* 0x001fc600078e021c */
[----:B------:R-:W5:Y:S04]  /*0580*/  LDG.E R18, desc[UR4][R18.64] ;  /* 0x0000000412127981 */ /* 0x000f68000c1e1900 */
[----:B------:R-:W5:Y:S01]  /*0590*/  LDG.E R29, desc[UR4][R28.64] ;  /* 0x000000041c1d7981 */ /* 0x000f62000c1e1900 */
[----:B-1----:R-:W-:-:S03]  /*05a0*/  IMAD.WIDE R8, R3, 0x4, R10 ;  /* 0x0000000403087825 */ /* 0x002fc600078e020a */
[----:B------:R-:W5:Y:S04]  /*05b0*/  LDG.E R20, desc[UR4][R10.64] ;  /* 0x000000040a147981 */ /* 0x000f68000c1e1900 */
[----:B------:R-:W5:Y:S01]  /*05c0*/  LDG.E R9, desc[UR4][R8.64] ;  /* 0x0000000408097981 */ /* 0x000f62000c1e1900 */
[----:B------:R-:W-:-:S04]  /*05d0*/  IADD3 R2, PT, PT, R2, 0x10, RZ ;  /* 0x0000001002027810 */ /* 0x000fc80007ffe0ff */
[----:B------:R-:W-:Y:S01]  /*05e0*/  ISETP.GE.AND P1, PT, R2, -0xc, PT ;  /* 0xfffffff40200780c */ /* 0x000fe20003f26270 */
[----:B------:R-:W-:Y:S01]  /*05f0*/  IMAD R4, R3, 0x4, R4 ;  /* 0x0000000403047824 */ /* 0x000fe200078e0204 */
[----:B--2---:R-:W-:-:S04]  /*0600*/  IADD3 R7, PT, PT, R22, R7, R6 ;  /* 0x0000000716077210 */ /* 0x004fc80007ffe006 */
[----:B---3--:R-:W-:-:S04]  /*0610*/  IADD3 R7, PT, PT, R26, R23, R7 ;  /* 0x000000171a077210 */ /* 0x008fc80007ffe007 */
[----:B----4-:R-:W-:-:S04]  /*0620*/  IADD3 R7, PT, PT, R14, R27, R7 ;  /* 0x0000001b0e077210 */ /* 0x010fc80007ffe007 */
[----:B-----5:R-:W-:-:S04]  /*0630*/  IADD3 R7, PT, PT, R21, R12, R7 ;  /* 0x0000000c15077210 */ /* 0x020fc80007ffe007 */
[----:B------:R-:W-:-:S04]  /*0640*/  IADD3 R7, PT, PT, R16, R13, R7 ;  /* 0x0000000d10077210 */ /* 0x000fc80007ffe007 */
[----:B------:R-:W-:-:S04]  /*0650*/  IADD3 R7, PT, PT, R15, R24, R7 ;  /* 0x000000180f077210 */ /* 0x000fc80007ffe007 */
[----:B------:R-:W-:-:S04]  /*0660*/  IADD3 R7, PT, PT, R29, R18, R7 ;  /* 0x000000121d077210 */ /* 0x000fc80007ffe007 */
[----:B------:R-:W-:Y:S01]  /*0670*/  IADD3 R6, PT, PT, R9, R20, R7 ;  /* 0x0000001409067210 */ /* 0x000fe20007ffe007 */
[----:B------:R-:W-:Y:S06]  /*0680*/  @!P1 BRA `(.L_x_8) ;  /* 0xfffffffc00409947 */ /* 0x000fec000383ffff */
.L_x_7:
[----:B------:R-:W-:Y:S05]  /*0690*/  BSYNC.RECONVERGENT B3 ;  /* 0x0000000000037941 */ /* 0x000fea0003800200 */
.L_x_6:
[----:B------:R-:W-:Y:S01]  /*06a0*/  IADD3 R7, PT, PT, -R2, RZ, RZ ;  /* 0x000000ff02077210 */ /* 0x000fe20007ffe1ff */
[----:B------:R-:W-:Y:S03]  /*06b0*/  BSSY.RECONVERGENT B3, `(.L_x_9) ;  /* 0x000001c000037945 */ /* 0x000fe60003800200 */
[----:B------:R-:W-:-:S13]  /*06c0*/  ISETP.GT.AND P1, PT, R7, 0x4, PT ;  /* 0x000000040700780c */ /* 0x000fda0003f24270 */
[----:B------:R-:W-:Y:S05]  /*06d0*/  @!P1 BRA `(.L_x_10) ;  /* 0x0000000000649947 */ /* 0x000fea0003800000 */
[----:B------:R-:W0:Y:S02]  /*06e0*/  LDC.64 R12, c[0x0][0x380] ;  /* 0x0000e000ff0c7b82 */ /* 0x000e240000000a00 */
[----:B0-----:R-:W-:-:S04]  /*06f0*/  IMAD.WIDE R20, R4, 0x4, R12 ;  /* 0x0000000404147825 */ /* 0x001fc800078e020c */
[C---:B------:R-:W-:Y:S02]  /*0700*/  IMAD R4, R3.reuse, 0x4, R4 ;  /* 0x0000000403047824 */ /* 0x040fe400078e0204 */
[----:B------:R-:W-:Y:S02]  /*0710*/  IMAD.WIDE R22, R3, 0x4, R20 ;  /* 0x0000000403167825 */ /* 0x000fe400078e0214 */
[----:B------:R-:W2:Y:S02]  /*0720*/  LDG.E R21, desc[UR4][R20.64] ;  /* 0x0000000414157981 */ /* 0x000ea4000c1e1900 */
[----:B------:R-:W-:-:S04]  /*0730*/  IMAD.WIDE R12, R4, 0x4, R12 ;  /* 0x00000004040c7825 */ /* 0x000fc800078e020c */
[C---:B------:R-:W-:Y:S02]  /*0740*/  IMAD.WIDE R10, R3.reuse, 0x4, R22 ;  /* 0x00000004030a7825 */ /* 0x040fe400078e0216 */
[----:B------:R-:W2:Y:S02]  /*0750*/  LDG.E R22, desc[UR4][R22.64] ;  /* 0x0000000416167981 */ /* 0x000ea4000c1e1900 */
[C---:B------:R-:W-:Y:S02]  /*0760*/  IMAD.WIDE R8, R3.reuse, 0x4, R12 ;  /* 0x0000000403087825 */ /* 0x040fe400078e020c */
[----:B------:R-:W3:Y:S02]  /*0770*/  LDG.E R12, desc[UR4][R12.64] ;  /* 0x000000040c0c7981 */ /* 0x000ee4000c1e1900 */
[C---:B------:R-:W-:Y:S02]  /*0780*/  IMAD.WIDE R16, R3.reuse, 0x4, R10 ;  /* 0x0000000403107825 */ /* 0x040fe400078e020a */
[----:B------:R-:W4:Y:S02]  /*0790*/  LDG.E R10, desc[UR4][R10.64] ;  /* 0x000000040a0a7981 */ /* 0x000f24000c1e1900 */
[----:B------:R-:W-:-:S02]  /*07a0*/  IMAD.WIDE R14, R3, 0x4, R8 ;  /* 0x00000004030e7825 */ /* 0x000fc400078e0208 */
[----:B------:R-:W4:Y:S02]  /*07b0*/  LDG.E R16, desc[UR4][R16.64] ;  /* 0x0000000410107981 */ /* 0x000f24000c1e1900 */
[C---:B------:R-:W-:Y:S02]  /*07c0*/  IMAD.WIDE R18, R3.reuse, 0x4, R14 ;  /* 0x0000000403127825 */ /* 0x040fe400078e020e */
[----:B------:R-:W3:Y:S04]  /*07d0*/  LDG.E R8, desc[UR4][R8.64] ;  /* 0x0000000408087981 */ /* 0x000ee8000c1e1900 */
[----:B------:R-:W5:Y:S04]  /*07e0*/  LDG.E R14, desc[UR4][R14.64] ;  /* 0x000000040e0e7981 */ /* 0x000f68000c1e1900 */
[----:B------:R-:W5:Y:S01]  /*07f0*/  LDG.E R18, desc[UR4][R18.64] ;  /* 0x0000000412127981 */ /* 0x000f62000c1e1900 */
[----:B------:R-:W-:Y:S01]  /*0800*/  PLOP3.LUT P0, PT, PT, PT, PT, 0x8, 0x80 ;  /* 0x000000000080781c */ /* 0x000fe20003f0e170 */
[----:B------:R-:W-:Y:S01]  /*0810*/  IMAD R4, R3, 0x4, R4 ;  /* 0x0000000403047824 */ /* 0x000fe200078e0204 */
[----:B------:R-:W-:-:S02]  /*0820*/  IADD3 R2, PT, PT, R2, 0x8, RZ ;  /* 0x0000000802027810 */ /* 0x000fc40007ffe0ff */
[----:B--2---:R-:W-:-:S04]  /*0830*/  IADD3 R21, PT, PT, R22, R21, R6 ;  /* 0x0000001516157210 */ /* 0x004fc80007ffe006 */
[----:B----4-:R-:W-:-:S04]  /*0840*/  IADD3 R21, PT, PT, R16, R10, R21 ;  /* 0x0000000a10157210 */ /* 0x010fc80007ffe015 */
[----:B---3--:R-:W-:-:S04]  /*0850*/  IADD3 R21, PT, PT, R8, R12, R21 ;  /* 0x0000000c08157210 */ /* 0x008fc80007ffe015 */
[----:B-----5:R-:W-:-:S07]  /*0860*/  IADD3 R6, PT, PT, R18, R14, R21 ;  /* 0x0000000e12067210 */ /* 0x020fce0007ffe015 */
.L_x_10:
[----:B------:R-:W-:Y:S05]  /*0870*/  BSYNC.RECONVERGENT B3 ;  /* 0x0000000000037941 */ /* 0x000fea0003800200 */
.L_x_9:
[----:B------:R-:W-:-:S13]  /*0880*/  ISETP.NE.OR P0, PT, R2, RZ, P0 ;  /* 0x000000ff0200720c */ /* 0x000fda0000705670 */
[----:B------:R-:W-:Y:S05]  /*0890*/  @!P0 BREAK.RELIABLE B0 ;  /* 0x0000000000008942 */ /* 0x000fea0003800100 */
[----:B------:R-:W-:Y:S05]  /*08a0*/  @!P0 BRA `(.L_x_3) ;  /* 0x0000000000408947 */ /* 0x000fea0003800000 */
.L_x_5:
[----:B------:R-:W-:Y:S05]  /*08b0*/  BSYNC.RELIABLE B0 ;  /* 0x0000000000007941 */ /* 0x000fea0003800100 */
.L_x_4:
[----:B------:R-:W0:Y:S02]  /*08c0*/  LDC.64 R8, c[0x0][0x380] ;  /* 0x0000e000ff087b82 */ /* 0x000e240000000a00 */
[----:B0-----:R-:W-:-:S04]  /*08d0*/  IMAD.WIDE R8, R4, 0x4, R8 ;  /* 0x0000000404087825 */ /* 0x001fc800078e0208 */
[C---:B------:R-:W-:Y:S02]  /*08e0*/  IMAD.WIDE R10, R3.reuse, 0x4, R8 ;  /* 0x00000004030a7825 */ /* 0x040fe400078e0208 */
[----:B------:R-:W2:Y:S02]  /*08f0*/  LDG.E R9, desc[UR4][R8.64] ;  /* 0x0000000408097981 */ /* 0x000ea4000c1e1900 */
[C---:B------:R-:W-:Y:S02]  /*0900*/  IMAD.WIDE R12, R3.reuse, 0x4, R10 ;  /* 0x00000004030c7825 */ /* 0x040fe400078e020a */
[----:B------:R-:W2:Y:S02]  /*0910*/  LDG.E R10, desc[UR4][R10.64] ;  /* 0x000000040a0a7981 */ /* 0x000ea4000c1e1900 */
[----:B------:R-:W-:Y:S02]  /*0920*/  IMAD.WIDE R14, R3, 0x4, R12 ;  /* 0x00000004030e7825 */ /* 0x000fe400078e020c */
[----:B------:R-:W3:Y:S04]  /*0930*/  LDG.E R13, desc[UR4][R12.64] ;  /* 0x000000040c0d7981 */ /* 0x000ee8000c1e1900 */
[----:B------:R-:W3:Y:S01]  /*0940*/  LDG.E R14, desc[UR4][R14.64] ;  /* 0x000000040e0e7981 */ /* 0x000ee2000c1e1900 */
[----:B------:R-:W-:-:S04]  /*0950*/  IADD3 R2, PT, PT, R2, 0x4, RZ ;  /* 0x0000000402027810 */ /* 0x000fc80007ffe0ff */
[----:B------:R-:W-:Y:S01]  /*0960*/  ISETP.NE.AND P0, PT, R2, RZ, PT ;  /* 0x000000ff0200720c */ /* 0x000fe20003f05270 */
[----:B------:R-:W-:Y:S01]  /*0970*/  IMAD R4, R3, 0x4, R4 ;  /* 0x0000000403047824 */ /* 0x000fe200078e0204 */
[----:B--2---:R-:W-:-:S04]  /*0980*/  IADD3 R6, PT, PT, R10, R9, R6 ;  /* 0x000000090a067210 */ /* 0x004fc80007ffe006 */
[----:B---3--:R-:W-:-:S07]  /*0990*/  IADD3 R6, PT, PT, R14, R13, R6 ;  /* 0x0000000d0e067210 */ /* 0x008fce0007ffe006 */
[----:B------:R-:W-:Y:S05]  /*09a0*/  @P0 BRA `(.L_x_4) ;  /* 0xfffffffc00c40947 */ /* 0x000fea000383ffff */
.L_x_3:
[----:B------:R-:W-:Y:S05]  /*09b0*/  BSYNC.RECONVERGENT B1 ;  /* 0x0000000000017941 */ /* 0x000fea0003800200 */
.L_x_2:
[----:B------:R-:W-:-:S13]  /*09c0*/  ISETP.NE.AND P0, PT, R5, RZ, PT ;  /* 0x000000ff0500720c */ /* 0x000fda0003f05270 */
[----:B------:R-:W-:Y:S05]  /*09d0*/  @!P0 BRA `(.L_x_1) ;  /* 0x0000000000248947 */ /* 0x000fea0003800000 */
[----:B------:R-:W0:Y:S01]  /*09e0*/  LDC.64 R8, c[0x0][0x380] ;  /* 0x0000e000ff087b82 */ /* 0x000e220000000a00 */
[----:B------:R-:W-:-:S07]  /*09f0*/  IADD3 R5, PT, PT, -R5, RZ, RZ ;  /* 0x000000ff05057210 */ /* 0x000fce0007ffe1ff */
.L_x_11:
[----:B0-----:R-:W-:-:S06]  /*0a00*/  IMAD.WIDE R10, R4, 0x4, R8 ;  /* 0x00000004040a7825 */ /* 0x001fcc00078e0208 */
[----:B------:R-:W2:Y:S01]  /*0a10*/  LDG.E R11, desc[UR4][R10.64] ;  /* 0x000000040a0b7981 */ /* 0x000ea2000c1e1900 */
[----:B------:R-:W-:Y:S01]  /*0a20*/  VIADD R5, R5, 0x1 ;  /* 0x0000000105057836 */ /* 0x000fe20000000000 */
[----:B------:R-:W-:-:S04]  /*0a30*/  IADD3 R4, PT, PT, R3, R4, RZ ;  /* 0x0000000403047210 */ /* 0x000fc80007ffe0ff */
[----:B------:R-:W-:Y:S02]  /*0a40*/  ISETP.NE.AND P0, PT, R5, RZ, PT ;  /* 0x000000ff0500720c */ /* 0x000fe40003f05270 */
[----:B--2---:R-:W-:-:S11]  /*0a50*/  IADD3 R6, PT, PT, R11, R6, RZ ;  /* 0x000000060b067210 */ /* 0x004fd60007ffe0ff */
[----:B------:R-:W-:Y:S05]  /*0a60*/  @P0 BRA `(.L_x_11) ;  /* 0xfffffffc00e40947 */ /* 0x000fea000383ffff */
.L_x_1:
[----:B------:R-:W-:Y:S05]  /*0a70*/  BSYNC.RECONVERGENT B2 ;  /* 0x0000000000027941 */ /* 0x000fea0003800200 */
.L_x_0:
[----:B------:R-:W-:Y:S05]  /*0a80*/  WARPSYNC.ALL ;  /* 0x0000000000007948 */ /* 0x000fea0003800000 */
[----:B------:R-:W0:Y:S02]  /*0a90*/  LDC.64 R2, c[0x0][0x398] ;  /* 0x0000e600ff027b82 */ /* 0x000e240000000a00 */
[----:B0-----:R-:W-:-:S05]  /*0aa0*/  IMAD.WIDE R2, R0, 0x4, R2 ;  /* 0x0000000400027825 */ /* 0x001fca00078e0202 */
[----:B------:R-:W-:Y:S01]  /*0ab0*/  STG.E desc[UR4][R2.64], R6 ;  /* 0x0000000602007986 */ /* 0x000fe2000c101904 */
[----:B------:R-:W-:Y:S05]  /*0ac0*/  EXIT ;  /* 0x000000000000794d */ /* 0x000fea0003800000 */
.L_x_12:
[----:B------:R-:W-:-:S00]  /*0ad0*/  BRA `(.L_x_12) ;  /* 0xfffffffc00fc7947 */ /* 0x000fc0000383ffff */
[----:B------:R-:W-:-:S00]  /*0ae0*/  NOP ;  /* 0x0000000000007918 */ /* 0x000fc00000000000 */
        /* <DEDUP_REMOVED lines=9> */
.L_x_13:


//--------------------- .nv.shared.reserved.0     --------------------------
	.section	.nv.shared.reserved.0,"aw",@nobits
	.weak		__nv_reservedSMEM_offset_0_alias
	.size		__nv_reservedSMEM_offset_0_alias, 0, 64
	.other		__nv_reservedSMEM_offset_0_alias,@"STO_CUDA_RESERVED_SHARED STV_DEFAULT"
__nv_reservedSMEM_offset_0_alias:
	.zero		0
	.zero		64


//--------------------- .nv.constant0._Z17parallelReductionPiiiiiS_ --------------------------
	.section	.nv.constant0._Z17parallelReductionPiiiiiS_,"a",@progbits
	.sectionflags	@""
	.align	4
.nv.constant0._Z17parallelReductionPiiiiiS_:
	.zero		928


//--------------------- SYMBOLS --------------------------

	.type		.nv.reservedSmem.offset0,@object
	.size		.nv.reservedSmem.offset0,0x4
